//
// Generated by NVIDIA NVVM Compiler
//
// Compiler Build ID: CL-36424714
// Cuda compilation tools, release 13.0, V13.0.88
// Based on NVVM 20.0.0
//

.version 9.0
.target sm_100
.address_size 64

	// .globl	_Z6matmulPiS_S_i

.visible .entry _Z6matmulPiS_S_i(
	.param .u64 .ptr .align 1 _Z6matmulPiS_S_i_param_0,
	.param .u64 .ptr .align 1 _Z6matmulPiS_S_i_param_1,
	.param .u64 .ptr .align 1 _Z6matmulPiS_S_i_param_2,
	.param .u32 _Z6matmulPiS_S_i_param_3
)
{
	.reg .pred 	%p<10>;
	.reg .b32 	%r<120>;
	.reg .b64 	%rd<67>;

	ld.param.u64 	%rd14, [_Z6matmulPiS_S_i_param_0];
	ld.param.u64 	%rd15, [_Z6matmulPiS_S_i_param_1];
	ld.param.u32 	%r30, [_Z6matmulPiS_S_i_param_3];
	cvta.to.global.u64 	%rd1, %rd15;
	cvta.to.global.u64 	%rd2, %rd14;
	mov.u32 	%r31, %ctaid.y;
	mov.u32 	%r32, %ntid.y;
	mov.u32 	%r33, %tid.y;
	mad.lo.s32 	%r1, %r31, %r32, %r33;
	mov.u32 	%r34, %ctaid.x;
	mov.u32 	%r35, %ntid.x;
	mov.u32 	%r36, %tid.x;
	mad.lo.s32 	%r2, %r34, %r35, %r36;
	max.s32 	%r37, %r1, %r2;
	setp.ge.s32 	%p1, %r37, %r30;
	@%p1 bra 	$L__BB0_13;
	mul.lo.s32 	%r3, %r30, %r1;
	and.b32  	%r4, %r30, 7;
	setp.lt.u32 	%p2, %r30, 8;
	mov.b32 	%r114, 0;
	mov.u32 	%r119, %r114;
	@%p2 bra 	$L__BB0_4;
	and.b32  	%r114, %r30, 2147483640;
	neg.s32 	%r108, %r114;
	mul.wide.s32 	%rd16, %r30, 4;
	add.s64 	%rd3, %rd1, %rd16;
	shl.b32 	%r7, %r30, 3;
	mul.wide.s32 	%rd17, %r30, 8;
	add.s64 	%rd4, %rd1, %rd17;
	mul.wide.s32 	%rd18, %r30, 12;
	add.s64 	%rd5, %rd1, %rd18;
	mul.wide.s32 	%rd19, %r30, 16;
	add.s64 	%rd6, %rd1, %rd19;
	mul.wide.s32 	%rd20, %r30, 20;
	add.s64 	%rd7, %rd1, %rd20;
	mul.wide.s32 	%rd21, %r30, 24;
	add.s64 	%rd8, %rd1, %rd21;
	mul.wide.s32 	%rd22, %r30, 28;
	add.s64 	%rd9, %rd1, %rd22;
	mul.wide.u32 	%rd23, %r3, 4;
	add.s64 	%rd24, %rd23, %rd2;
	add.s64 	%rd66, %rd24, 16;
	mov.b32 	%r119, 0;
	mov.u32 	%r107, %r2;
$L__BB0_3:
	.pragma "nounroll";
	mul.wide.s32 	%rd25, %r107, 4;
	add.s64 	%rd26, %rd3, %rd25;
	add.s64 	%rd27, %rd4, %rd25;
	add.s64 	%rd28, %rd5, %rd25;
	add.s64 	%rd29, %rd6, %rd25;
	add.s64 	%rd30, %rd7, %rd25;
	add.s64 	%rd31, %rd8, %rd25;
	add.s64 	%rd32, %rd9, %rd25;
	add.s64 	%rd33, %rd1, %rd25;
	ld.global.u32 	%r41, [%rd66+-16];
	ld.global.u32 	%r42, [%rd33];
	add.s32 	%r43, %r41, %r119;
	add.s32 	%r44, %r43, %r42;
	ld.global.u32 	%r45, [%rd66+-12];
	ld.global.u32 	%r46, [%rd26];
	add.s32 	%r47, %r45, %r44;
	add.s32 	%r48, %r47, %r46;
	ld.global.u32 	%r49, [%rd66+-8];
	ld.global.u32 	%r50, [%rd27];
	add.s32 	%r51, %r49, %r48;
	add.s32 	%r52, %r51, %r50;
	ld.global.u32 	%r53, [%rd66+-4];
	ld.global.u32 	%r54, [%rd28];
	add.s32 	%r55, %r53, %r52;
	add.s32 	%r56, %r55, %r54;
	ld.global.u32 	%r57, [%rd66];
	ld.global.u32 	%r58, [%rd29];
	add.s32 	%r59, %r57, %r56;
	add.s32 	%r60, %r59, %r58;
	ld.global.u32 	%r61, [%rd66+4];
	ld.global.u32 	%r62, [%rd30];
	add.s32 	%r63, %r61, %r60;
	add.s32 	%r64, %r63, %r62;
	ld.global.u32 	%r65, [%rd66+8];
	ld.global.u32 	%r66, [%rd31];
	add.s32 	%r67, %r65, %r64;
	add.s32 	%r68, %r67, %r66;
	ld.global.u32 	%r69, [%rd66+12];
	ld.global.u32 	%r70, [%rd32];
	add.s32 	%r71, %r69, %r68;
	add.s32 	%r119, %r71, %r70;
	add.s32 	%r108, %r108, 8;
	add.s32 	%r107, %r107, %r7;
	add.s64 	%rd66, %rd66, 32;
	setp.ne.s32 	%p3, %r108, 0;
	@%p3 bra 	$L__BB0_3;
$L__BB0_4:
	setp.eq.s32 	%p4, %r4, 0;
	@%p4 bra 	$L__BB0_12;
	and.b32  	%r17, %r30, 3;
	setp.lt.u32 	%p5, %r4, 4;
	@%p5 bra 	$L__BB0_7;
	add.s32 	%r73, %r114, %r3;
	mul.wide.u32 	%rd34, %r73, 4;
	add.s64 	%rd35, %rd2, %rd34;
	ld.global.u32 	%r74, [%rd35];
	mad.lo.s32 	%r75, %r114, %r30, %r2;
	mul.wide.s32 	%rd36, %r75, 4;
	add.s64 	%rd37, %rd1, %rd36;
	ld.global.u32 	%r76, [%rd37];
	add.s32 	%r77, %r74, %r119;
	add.s32 	%r78, %r77, %r76;
	cvt.u64.u32 	%rd38, %r3;
	cvt.u64.u32 	%rd39, %r114;
	add.s64 	%rd40, %rd39, %rd38;
	shl.b64 	%rd41, %rd40, 2;
	add.s64 	%rd42, %rd2, %rd41;
	ld.global.u32 	%r79, [%rd42+4];
	mul.wide.s32 	%rd43, %r30, 4;
	add.s64 	%rd44, %rd37, %rd43;
	ld.global.u32 	%r80, [%rd44];
	add.s32 	%r81, %r79, %r78;
	add.s32 	%r82, %r81, %r80;
	ld.global.u32 	%r83, [%rd42+8];
	add.s64 	%rd45, %rd44, %rd43;
	ld.global.u32 	%r84, [%rd45];
	add.s32 	%r85, %r83, %r82;
	add.s32 	%r86, %r85, %r84;
	ld.global.u32 	%r87, [%rd42+12];
	add.s64 	%rd46, %rd45, %rd43;
	ld.global.u32 	%r88, [%rd46];
	add.s32 	%r89, %r87, %r86;
	add.s32 	%r119, %r89, %r88;
	add.s32 	%r114, %r114, 4;
$L__BB0_7:
	setp.eq.s32 	%p6, %r17, 0;
	@%p6 bra 	$L__BB0_12;
	setp.eq.s32 	%p7, %r17, 1;
	@%p7 bra 	$L__BB0_10;
	add.s32 	%r91, %r114, %r3;
	mul.wide.u32 	%rd47, %r91, 4;
	add.s64 	%rd48, %rd2, %rd47;
	ld.global.u32 	%r92, [%rd48];
	mad.lo.s32 	%r93, %r114, %r30, %r2;
	mul.wide.s32 	%rd49, %r93, 4;
	add.s64 	%rd50, %rd1, %rd49;
	ld.global.u32 	%r94, [%rd50];
	add.s32 	%r95, %r92, %r119;
	add.s32 	%r96, %r95, %r94;
	cvt.u64.u32 	%rd51, %r3;
	cvt.u64.u32 	%rd52, %r114;
	add.s64 	%rd53, %rd52, %rd51;
	shl.b64 	%rd54, %rd53, 2;
	add.s64 	%rd55, %rd2, %rd54;
	ld.global.u32 	%r97, [%rd55+4];
	mul.wide.s32 	%rd56, %r30, 4;
	add.s64 	%rd57, %rd50, %rd56;
	ld.global.u32 	%r98, [%rd57];
	add.s32 	%r99, %r97, %r96;
	add.s32 	%r119, %r99, %r98;
	add.s32 	%r114, %r114, 2;
$L__BB0_10:
	and.b32  	%r100, %r30, 1;
	setp.eq.b32 	%p8, %r100, 1;
	not.pred 	%p9, %p8;
	@%p9 bra 	$L__BB0_12;
	add.s32 	%r101, %r114, %r3;
	mul.wide.u32 	%rd58, %r101, 4;
	add.s64 	%rd59, %rd2, %rd58;
	ld.global.u32 	%r102, [%rd59];
	mad.lo.s32 	%r103, %r114, %r30, %r2;
	mul.wide.s32 	%rd60, %r103, 4;
	add.s64 	%rd61, %rd1, %rd60;
	ld.global.u32 	%r104, [%rd61];
	add.s32 	%r105, %r102, %r119;
	add.s32 	%r119, %r105, %r104;
$L__BB0_12:
	ld.param.u64 	%rd65, [_Z6matmulPiS_S_i_param_2];
	add.s32 	%r106, %r3, %r2;
	cvta.to.global.u64 	%rd62, %rd65;
	mul.wide.s32 	%rd63, %r106, 4;
	add.s64 	%rd64, %rd62, %rd63;
	st.global.u32 	[%rd64], %r119;
$L__BB0_13:
	ret;

}


// ===== COMPILED SASS (sm_100) =====

	.target	sm_100

	.elftype	@"ET_EXEC"


//--------------------- .note.nv.tkinfo           --------------------------
	.section	.note.nv.tkinfo,"",@"SHT_NOTE"
	.sectionflags	@"SHF_NOTE_NV_TKINFO"
	.tkinfo
        /*0018*/ 	.word	0x00000002
        /*0030*/ 	.string	""
        /*0030*/ 	.string	"ptxas"
        /*0030*/ 	.string	"Cuda compilation tools, release 13.0, V13.0.88"
        /*0030*/ 	.string	"Build cuda_13.0.r13.0/compiler.36424714_0"
        /*0030*/ 	.string	"-arch sm_100 -m 64 "



//--------------------- .note.nv.cuinfo           --------------------------
	.section	.note.nv.cuinfo,"",@"SHT_NOTE"
	.sectionflags	@"SHF_NOTE_NV_CUINFO"
        /*0018*/ 	.short	0x0002
        /*001a*/ 	.short	0x0064
        /*001c*/ 	.short	0x0082
	.zero		2


//--------------------- .nv.info                  --------------------------
	.section	.nv.info,"",@"SHT_CUDA_INFO"
	.align	4


	//----- nvinfo : EIATTR_REGCOUNT
	.align		4
        /*0000*/ 	.byte	0x04, 0x2f
        /*0002*/ 	.short	(.L_1 - .L_0)
	.align		4
.L_0:
        /*0004*/ 	.word	index@(_Z6matmulPiS_S_i)
        /*0008*/ 	.word	0x00000020


	//----- nvinfo : EIATTR_FRAME_SIZE
	.align		4
.L_1:
        /*000c*/ 	.byte	0x04, 0x11
        /*000e*/ 	.short	(.L_3 - .L_2)
	.align		4
.L_2:
        /*0010*/ 	.word	index@(_Z6matmulPiS_S_i)
        /*0014*/ 	.word	0x00000000


	//----- nvinfo : EIATTR_MIN_STACK_SIZE
	.align		4
.L_3:
        /*0018*/ 	.byte	0x04, 0x12
        /*001a*/ 	.short	(.L_5 - .L_4)
	.align		4
.L_4:
        /*001c*/ 	.word	index@(_Z6matmulPiS_S_i)
        /*0020*/ 	.word	0x00000000
.L_5:


//--------------------- .nv.compat                --------------------------
	.section	.nv.compat,"",@"SHT_CUDA_COMPAT_INFO"
	.align	4
        /*0000*/ 	.byte	0x02, 0x09, 0x00, 0x00, 0x02, 0x02, 0x01, 0x00, 0x02, 0x05, 0x05, 0x00, 0x03, 0x07, 0x01, 0x01
        /*0010*/ 	.byte	0x02, 0x03, 0x00, 0x00, 0x02, 0x06, 0x01, 0x00, 0x04, 0x0b, 0x08, 0x00, 0x09, 0x00, 0x00, 0x00
        /*0020*/ 	.byte	0x00, 0x00, 0x00, 0x00


//--------------------- .nv.info._Z6matmulPiS_S_i --------------------------
	.section	.nv.info._Z6matmulPiS_S_i,"",@"SHT_CUDA_INFO"
	.sectionflags	@""
	.align	4


	//----- nvinfo : EIATTR_CUDA_API_VERSION
	.align		4
        /*0000*/ 	.byte	0x04, 0x37
        /*0002*/ 	.short	(.L_7 - .L_6)
.L_6:
        /*0004*/ 	.word	0x00000082


	//----- nvinfo : EIATTR_KPARAM_INFO
	.align		4
.L_7:
        /*0008*/ 	.byte	0x04, 0x17
        /*000a*/ 	.short	(.L_9 - .L_8)
.L_8:
        /*000c*/ 	.word	0x00000000
        /*0010*/ 	.short	0x0003
        /*0012*/ 	.short	0x0018
        /*0014*/ 	.byte	0x00, 0xf0, 0x11, 0x00


	//----- nvinfo : EIATTR_KPARAM_INFO
	.align		4
.L_9:
        /*0018*/ 	.byte	0x04, 0x17
        /*001a*/ 	.short	(.L_11 - .L_10)
.L_10:
        /*001c*/ 	.word	0x00000000
        /*0020*/ 	.short	0x0002
        /*0022*/ 	.short	0x0010
        /*0024*/ 	.byte	0x00, 0xf5, 0x21, 0x00


	//----- nvinfo : EIATTR_KPARAM_INFO
	.align		4
.L_11:
        /*0028*/ 	.byte	0x04, 0x17
        /*002a*/ 	.short	(.L_13 - .L_12)
.L_12:
        /*002c*/ 	.word	0x00000000
        /*0030*/ 	.short	0x0001
        /*0032*/ 	.short	0x0008
        /*0034*/ 	.byte	0x00, 0xf5, 0x21, 0x00


	//----- nvinfo : EIATTR_KPARAM_INFO
	.align		4
.L_13:
        /*0038*/ 	.byte	0x04, 0x17
        /*003a*/ 	.short	(.L_15 - .L_14)
.L_14:
        /*003c*/ 	.word	0x00000000
        /*0040*/ 	.short	0x0000
        /*0042*/ 	.short	0x0000
        /*0044*/ 	.byte	0x00, 0xf5, 0x21, 0x00


	//----- nvinfo : EIATTR_SPARSE_MMA_MASK
	.align		4
.L_15:
        /*0048*/ 	.byte	0x03, 0x50
        /*004a*/ 	.short	0x0000


	//----- nvinfo : EIATTR_MAXREG_COUNT
	.align		4
        /*004c*/ 	.byte	0x03, 0x1b
        /*004e*/ 	.short	0x00ff


	//----- nvinfo : EIATTR_MERCURY_ISA_VERSION
	.align		4
        /*0050*/ 	.byte	0x03, 0x5f
        /*0052*/ 	.short	0x0101


	//----- nvinfo : EIATTR_VRC_CTA_INIT_COUNT
	.align		4
        /*0054*/ 	.byte	0x02, 0x4a
	.zero		1
	.zero		1


	//----- nvinfo : EIATTR_EXIT_INSTR_OFFSETS
	.align		4
        /*0058*/ 	.byte	0x04, 0x1c
        /*005a*/ 	.short	(.L_17 - .L_16)


	//   ....[0]....
.L_16:
        /*005c*/ 	.word	0x000000c0


	//   ....[1]....
        /*0060*/ 	.word	0x00000ab0


	//----- nvinfo : EIATTR_CBANK_PARAM_SIZE
	.align		4
.L_17:
        /*0064*/ 	.byte	0x03, 0x19
        /*0066*/ 	.short	0x001c


	//----- nvinfo : EIATTR_PARAM_CBANK
	.align		4
        /*0068*/ 	.byte	0x04, 0x0a
        /*006a*/ 	.short	(.L_19 - .L_18)
	.align		4
.L_18:
        /*006c*/ 	.word	index@(.nv.constant0._Z6matmulPiS_S_i)
        /*0070*/ 	.short	0x0380
        /*0072*/ 	.short	0x001c


	//----- nvinfo : EIATTR_SW_WAR
	.align		4
.L_19:
        /*0074*/ 	.byte	0x04, 0x36
        /*0076*/ 	.short	(.L_21 - .L_20)
.L_20:
        /*0078*/ 	.word	0x00000008
.L_21:


//--------------------- .nv.callgraph             --------------------------
	.section	.nv.callgraph,"",@"SHT_CUDA_CALLGRAPH"
	.align	4
	.sectionentsize	8
	.align		4
        /*0000*/ 	.word	0x00000000
	.align		4
        /*0004*/ 	.word	0xffffffff
	.align		4
        /*0008*/ 	.word	0x00000000
	.align		4
        /*000c*/ 	.word	0xfffffffe
	.align		4
        /*0010*/ 	.word	0x00000000
	.align		4
        /*0014*/ 	.word	0xfffffffd
	.align		4
        /*0018*/ 	.word	0x00000000
	.align		4
        /*001c*/ 	.word	0xfffffffc


//--------------------- .text._Z6matmulPiS_S_i    --------------------------
	.section	.text._Z6matmulPiS_S_i,"ax",@progbits
	.align	128
        .global         _Z6matmulPiS_S_i
        .type           _Z6matmulPiS_S_i,@function
        .size           _Z6matmulPiS_S_i,(.L_x_5 - _Z6matmulPiS_S_i)
        .other          _Z6matmulPiS_S_i,@"STO_CUDA_ENTRY STV_DEFAULT"
_Z6matmulPiS_S_i:
.text._Z6matmulPiS_S_i:
[----:B------:R-:W-:Y:S01]  /*0000*/  LDC R1, c[0x0][0x37c] ;  /* 0x0000df00ff017b82 */ /* 0x000fe20000000800 */
[----:B------:R-:W0:Y:S07]  /*0010*/  S2R R0, SR_TID.Y ;  /* 0x0000000000007919 */ /* 0x000e2e0000002200 */
[----:B------:R-:W0:Y:S01]  /*0020*/  S2UR UR4, SR_CTAID.Y ;  /* 0x00000000000479c3 */ /* 0x000e220000002600 */
[----:B------:R-:W1:Y:S01]  /*0030*/  LDCU UR20, c[0x0][0x398] ;  /* 0x00007300ff1477ac */ /* 0x000e620008000800 */
[----:B------:R-:W2:Y:S06]  /*0040*/  S2R R3, SR_TID.X ;  /* 0x0000000000037919 */ /* 0x000eac0000002100 */
[----:B------:R-:W0:Y:S08]  /*0050*/  LDC R13, c[0x0][0x364] ;  /* 0x0000d900ff0d7b82 */ /* 0x000e300000000800 */
[----:B------:R-:W2:Y:S08]  /*0060*/  S2UR UR5, SR_CTAID.X ;  /* 0x00000000000579c3 */ /* 0x000eb00000002500 */
[----:B------:R-:W2:Y:S01]  /*0070*/  LDC R2, c[0x0][0x360] ;  /* 0x0000d800ff027b82 */ /* 0x000ea20000000800 */
[----:B0-----:R-:W-:-:S02]  /*0080*/  IMAD R13, R13, UR4, R0 ;  /* 0x000000040d0d7c24 */ /* 0x001fc4000f8e0200 */
[----:B--2---:R-:W-:-:S05]  /*0090*/  IMAD R0, R2, UR5, R3 ;  /* 0x0000000502007c24 */ /* 0x004fca000f8e0203 */
[----:B------:R-:W-:-:S04]  /*00a0*/  VIMNMX R2, PT, PT, R13, R0, !PT ;  /* 0x000000000d027248 */ /* 0x000fc80007fe0100 */
[----:B-1----:R-:W-:-:S13]  /*00b0*/  ISETP.GE.AND P0, PT, R2, UR20, PT ;  /* 0x0000001402007c0c */ /* 0x002fda000bf06270 */
[----:B------:R-:W-:Y:S05]  /*00c0*/  @P0 EXIT ;  /* 0x000000000000094d */ /* 0x000fea0003800000 */
[----:B------:R-:W-:Y:S02]  /*00d0*/  UISETP.GE.U32.AND UP0, UPT, UR20, 0x8, UPT ;  /* 0x000000081400788c */ /* 0x000fe4000bf06070 */
[----:B------:R-:W-:Y:S01]  /*00e0*/  IMAD R13, R13, UR20, RZ ;  /* 0x000000140d0d7c24 */ /* 0x000fe2000f8e02ff */
[----:B------:R-:W-:Y:S01]  /*00f0*/  UMOV UR4, URZ ;  /* 0x000000ff00047c82 */ /* 0x000fe20008000000 */
[----:B------:R-:W-:Y:S01]  /*0100*/  IMAD.MOV.U32 R12, RZ, RZ, RZ ;  /* 0x000000ffff0c7224 */ /* 0x000fe200078e00ff */
[----:B------:R-:W0:Y:S04]  /*0110*/  LDCU.64 UR18, c[0x0][0x358] ;  /* 0x00006b00ff1277ac */ /* 0x000e280008000a00 */
[----:B------:R-:W-:Y:S05]  /*0120*/  BRA.U !UP0, `(.L_x_0) ;  /* 0x00000005080c7547 */ /* 0x000fea000b800000 */
[----:B------:R-:W1:Y:S01]  /*0130*/  LDCU.128 UR24, c[0x0][0x380] ;  /* 0x00007000ff1877ac */ /* 0x000e620008000c00 */
[----:B------:R-:W-:Y:S01]  /*0140*/  IMAD.MOV.U32 R12, RZ, RZ, RZ ;  /* 0x000000ffff0c7224 */ /* 0x000fe200078e00ff */
[----:B------:R-:W-:Y:S01]  /*0150*/  MOV R14, R0 ;  /* 0x00000000000e7202 */ /* 0x000fe20000000f00 */
[----:B------:R-:W-:-:S04]  /*0160*/  ULOP3.LUT UR4, UR20, 0x7ffffff8, URZ, 0xc0, !UPT ;  /* 0x7ffffff814047892 */ /* 0x000fc8000f8ec0ff */
[----:B------:R-:W-:Y:S01]  /*0170*/  UIADD3 UR5, UPT, UPT, -UR4, URZ, URZ ;  /* 0x000000ff04057290 */ /* 0x000fe2000fffe1ff */
[----:B-1----:R-:W-:Y:S01]  /*0180*/  MOV R2, UR24 ;  /* 0x0000001800027c02 */ /* 0x002fe20008000f00 */
[----:B------:R-:W-:Y:S01]  /*0190*/  IMAD.U32 R3, RZ, RZ, UR25 ;  /* 0x00000019ff037e24 */ /* 0x000fe2000f8e00ff */
[----:B------:R-:W-:Y:S02]  /*01a0*/  UIMAD.WIDE UR6, UR20, 0x8, UR26 ;  /* 0x00000008140678a5 */ /* 0x000fe4000f8e021a */
[----:B------:R-:W-:Y:S01]  /*01b0*/  UIMAD.WIDE UR8, UR20, 0xc, UR26 ;  /* 0x0000000c140878a5 */ /* 0x000fe2000f8e021a */
[----:B------:R-:W-:Y:S01]  /*01c0*/  IMAD.WIDE.U32 R2, R13, 0x4, R2 ;  /* 0x000000040d027825 */ /* 0x000fe200078e0002 */
[----:B------:R-:W-:Y:S02]  /*01d0*/  UIMAD.WIDE UR10, UR20, 0x10, UR26 ;  /* 0x00000010140a78a5 */ /* 0x000fe4000f8e021a */
[----:B------:R-:W-:Y:S01]  /*01e0*/  UIMAD.WIDE UR12, UR20, 0x14, UR26 ;  /* 0x00000014140c78a5 */ /* 0x000fe2000f8e021a */
[----:B------:R-:W-:Y:S01]  /*01f0*/  IADD3 R5, P0, PT, R2, 0x10, RZ ;  /* 0x0000001002057810 */ /* 0x000fe20007f1e0ff */
[----:B------:R-:W-:-:S02]  /*0200*/  UIMAD.WIDE UR14, UR20, 0x18, UR26 ;  /* 0x00000018140e78a5 */ /* 0x000fc4000f8e021a */
[----:B------:R-:W-:Y:S01]  /*0210*/  UIMAD.WIDE UR16, UR20, 0x1c, UR26 ;  /* 0x0000001c141078a5 */ /* 0x000fe2000f8e021a */
[----:B------:R-:W-:-:S11]  /*0220*/  IADD3.X R6, PT, PT, RZ, R3, RZ, P0, !PT ;  /* 0x00000003ff067210 */ /* 0x000fd600007fe4ff */
.L_x_1:
[----:B------:R-:W-:Y:S01]  /*0230*/  IMAD.MOV.U32 R3, RZ, RZ, 0x4 ;  /* 0x00000004ff037424 */ /* 0x000fe200078e00ff */
[----:B------:R-:W-:Y:S01]  /*0240*/  UIMAD.WIDE UR22, UR20, 0x4, UR26 ;  /* 0x00000004141678a5 */ /* 0x000fe2000f8e021a */
[----:B------:R-:W-:Y:S02]  /*0250*/  HFMA2 R25, -RZ, RZ, 0, 2.384185791015625e-07 ;  /* 0x00000004ff197431 */ /* 0x000fe400000001ff */
[----:B------:R-:W-:-:S03]  /*0260*/  IMAD.WIDE R2, R14, R3, UR26 ;  /* 0x0000001a0e027e25 */ /* 0x000fc6000f8e0203 */
[----:B------:R-:W-:Y:S01]  /*0270*/  MOV R8, UR22 ;  /* 0x0000001600087c02 */ /* 0x000fe20008000f00 */
[----:B------:R-:W-:Y:S01]  /*0280*/  IMAD.U32 R9, RZ, RZ, UR23 ;  /* 0x00000017ff097e24 */ /* 0x000fe2000f8e00ff */
[----:B0-----:R0:W2:Y:S01]  /*0290*/  LDG.E R21, desc[UR18][R2.64] ;  /* 0x0000001202157981 */ /* 0x0010a2000c1e1900 */
[----:B------:R-:W-:Y:S02]  /*02a0*/  IMAD.MOV.U32 R11, RZ, RZ, 0x4 ;  /* 0x00000004ff0b7424 */ /* 0x000fe400078e00ff */
[----:B------:R-:W-:-:S04]  /*02b0*/  IMAD.WIDE R8, R14, 0x4, R8 ;  /* 0x000000040e087825 */ /* 0x000fc800078e0208 */
[C---:B------:R-:W-:Y:S01]  /*02c0*/  IMAD.WIDE R24, R14.reuse, R25, UR6 ;  /* 0x000000060e187e25 */ /* 0x040fe2000f8e0219 */
[----:B------:R1:W3:Y:S01]  /*02d0*/  LDG.E R19, desc[UR18][R8.64] ;  /* 0x0000001208137981 */ /* 0x0002e2000c1e1900 */
[----:B0-----:R-:W-:Y:S02]  /*02e0*/  MOV R3, R6 ;  /* 0x0000000600037202 */ /* 0x001fe40000000f00 */
[----:B------:R-:W-:Y:S02]  /*02f0*/  IMAD.MOV.U32 R2, RZ, RZ, R5 ;  /* 0x000000ffff027224 */ /* 0x000fe400078e0005 */
[----:B------:R-:W-:Y:S02]  /*0300*/  HFMA2 R5, -RZ, RZ, 0, 2.384185791015625e-07 ;  /* 0x00000004ff057431 */ /* 0x000fe400000001ff */
[----:B------:R-:W-:Y:S01]  /*0310*/  IMAD.WIDE R10, R14, R11, UR8 ;  /* 0x000000080e0a7e25 */ /* 0x000fe2000f8e020b */
[----:B------:R-:W4:Y:S04]  /*0320*/  LDG.E R17, desc[UR18][R24.64] ;  /* 0x0000001218117981 */ /* 0x000f28000c1e1900 */
[----:B------:R-:W2:Y:S04]  /*0330*/  LDG.E R22, desc[UR18][R2.64+-0x10] ;  /* 0xfffff01202167981 */ /* 0x000ea8000c1e1900 */
[----:B------:R-:W3:Y:S01]  /*0340*/  LDG.E R20, desc[UR18][R2.64+-0xc] ;  /* 0xfffff41202147981 */ /* 0x000ee2000c1e1900 */
[----:B------:R-:W-:-:S03]  /*0350*/  IMAD.MOV.U32 R7, RZ, RZ, 0x4 ;  /* 0x00000004ff077424 */ /* 0x000fc600078e00ff */
[----:B------:R-:W4:Y:S01]  /*0360*/  LDG.E R18, desc[UR18][R2.64+-0x8] ;  /* 0xfffff81202127981 */ /* 0x000f22000c1e1900 */
[C---:B------:R-:W-:Y:S01]  /*0370*/  IMAD.WIDE R4, R14.reuse, R5, UR10 ;  /* 0x0000000a0e047e25 */ /* 0x040fe2000f8e0205 */
[----:B-1----:R-:W-:Y:S02]  /*0380*/  MOV R9, 0x4 ;  /* 0x0000000400097802 */ /* 0x002fe40000000f00 */
[----:B------:R0:W5:Y:S01]  /*0390*/  LDG.E R15, desc[UR18][R10.64] ;  /* 0x000000120a0f7981 */ /* 0x000162000c1e1900 */
[----:B------:R-:W-:-:S03]  /*03a0*/  IMAD.WIDE R6, R14, R7, UR12 ;  /* 0x0000000c0e067e25 */ /* 0x000fc6000f8e0207 */
[----:B------:R-:W5:Y:S01]  /*03b0*/  LDG.E R16, desc[UR18][R2.64+-0x4] ;  /* 0xfffffc1202107981 */ /* 0x000f62000c1e1900 */
[----:B------:R-:W-:-:S03]  /*03c0*/  IMAD.WIDE R8, R14, R9, UR14 ;  /* 0x0000000e0e087e25 */ /* 0x000fc6000f8e0209 */
[----:B------:R1:W5:Y:S01]  /*03d0*/  LDG.E R4, desc[UR18][R4.64] ;  /* 0x0000001204047981 */ /* 0x000362000c1e1900 */
[----:B------:R-:W-:-:S03]  /*03e0*/  IMAD.MOV.U32 R29, RZ, RZ, 0x4 ;  /* 0x00000004ff1d7424 */ /* 0x000fc600078e00ff */
[----:B------:R-:W5:Y:S01]  /*03f0*/  LDG.E R23, desc[UR18][R2.64] ;  /* 0x0000001202177981 */ /* 0x000f62000c1e1900 */
[----:B0-----:R-:W-:-:S03]  /*0400*/  IMAD.WIDE R10, R14, R29, UR16 ;  /* 0x000000100e0a7e25 */ /* 0x001fc6000f8e021d */
[----:B------:R0:W5:Y:S04]  /*0410*/  LDG.E R6, desc[UR18][R6.64] ;  /* 0x0000001206067981 */ /* 0x000168000c1e1900 */
[----:B------:R-:W5:Y:S04]  /*0420*/  LDG.E R25, desc[UR18][R2.64+0x4] ;  /* 0x0000041202197981 */ /* 0x000f68000c1e1900 */
[----:B------:R-:W5:Y:S04]  /*0430*/  LDG.E R8, desc[UR18][R8.64] ;  /* 0x0000001208087981 */ /* 0x000f68000c1e1900 */
[----:B------:R-:W5:Y:S04]  /*0440*/  LDG.E R27, desc[UR18][R2.64+0x8] ;  /* 0x00000812021b7981 */ /* 0x000f68000c1e1900 */
[----:B------:R-:W5:Y:S04]  /*0450*/  LDG.E R10, desc[UR18][R10.64] ;  /* 0x000000120a0a7981 */ /* 0x000f68000c1e1900 */
[----:B------:R-:W5:Y:S01]  /*0460*/  LDG.E R29, desc[UR18][R2.64+0xc] ;  /* 0x00000c12021d7981 */ /* 0x000f62000c1e1900 */
[----:B------:R-:W-:-:S04]  /*0470*/  UIADD3 UR5, UPT, UPT, UR5, 0x8, URZ ;  /* 0x0000000805057890 */ /* 0x000fc8000fffe0ff */
[----:B------:R-:W-:Y:S01]  /*0480*/  UISETP.NE.AND UP0, UPT, UR5, URZ, UPT ;  /* 0x000000ff0500728c */ /* 0x000fe2000bf05270 */
[----:B-1----:R-:W-:Y:S02]  /*0490*/  IADD3 R5, P0, PT, R2, 0x20, RZ ;  /* 0x0000002002057810 */ /* 0x002fe40007f1e0ff */
[----:B0-----:R-:W-:-:S04]  /*04a0*/  MOV R7, UR20 ;  /* 0x0000001400077c02 */ /* 0x001fc80008000f00 */
[----:B------:R-:W-:Y:S02]  /*04b0*/  LEA R14, R7, R14, 0x3 ;  /* 0x0000000e070e7211 */ /* 0x000fe400078e18ff */
[----:B--2---:R-:W-:-:S04]  /*04c0*/  IADD3 R21, PT, PT, R21, R22, R12 ;  /* 0x0000001615157210 */ /* 0x004fc80007ffe00c */
[----:B---3--:R-:W-:-:S04]  /*04d0*/  IADD3 R19, PT, PT, R19, R20, R21 ;  /* 0x0000001413137210 */ /* 0x008fc80007ffe015 */
[----:B----4-:R-:W-:-:S04]  /*04e0*/  IADD3 R17, PT, PT, R17, R18, R19 ;  /* 0x0000001211117210 */ /* 0x010fc80007ffe013 */
[----:B-----5:R-:W-:-:S04]  /*04f0*/  IADD3 R15, PT, PT, R15, R16, R17 ;  /* 0x000000100f0f7210 */ /* 0x020fc80007ffe011 */
[----:B------:R-:W-:-:S04]  /*0500*/  IADD3 R4, PT, PT, R4, R23, R15 ;  /* 0x0000001704047210 */ /* 0x000fc80007ffe00f */
[----:B------:R-:W-:Y:S01]  /*0510*/  IADD3 R4, PT, PT, R6, R25, R4 ;  /* 0x0000001906047210 */ /* 0x000fe20007ffe004 */
[----:B------:R-:W-:-:S03]  /*0520*/  IMAD.X R6, RZ, RZ, R3, P0 ;  /* 0x000000ffff067224 */ /* 0x000fc600000e0603 */
[----:B------:R-:W-:-:S04]  /*0530*/  IADD3 R4, PT, PT, R8, R27, R4 ;  /* 0x0000001b08047210 */ /* 0x000fc80007ffe004 */
[----:B------:R-:W-:Y:S01]  /*0540*/  IADD3 R12, PT, PT, R10, R29, R4 ;  /* 0x0000001d0a0c7210 */ /* 0x000fe20007ffe004 */
[----:B------:R-:W-:Y:S06]  /*0550*/  BRA.U UP0, `(.L_x_1) ;  /* 0xfffffffd00347547 */ /* 0x000fec000b83ffff */
.L_x_0:
[----:B------:R-:W-:-:S04]  /*0560*/  ULOP3.LUT UR6, UR20, 0x7, URZ, 0xc0, !UPT ;  /* 0x0000000714067892 */ /* 0x000fc8000f8ec0ff */
[----:B------:R-:W-:-:S09]  /*0570*/  UISETP.NE.AND UP0, UPT, UR6, URZ, UPT ;  /* 0x000000ff0600728c */ /* 0x000fd2000bf05270 */
[----:B------:R-:W-:Y:S05]  /*0580*/  BRA.U !UP0, `(.L_x_2) ;  /* 0x0000000508387547 */ /* 0x000fea000b800000 */
[----:B------:R-:W-:Y:S02]  /*0590*/  UISETP.GE.U32.AND UP0, UPT, UR6, 0x4, UPT ;  /* 0x000000040600788c */ /* 0x000fe4000bf06070 */
[----:B------:R-:W-:-:S04]  /*05a0*/  ULOP3.LUT UR5, UR20, 0x3, URZ, 0xc0, !UPT ;  /* 0x0000000314057892 */ /* 0x000fc8000f8ec0ff */
[----:B------:R-:W-:-:S03]  /*05b0*/  UISETP.NE.AND UP1, UPT, UR5, URZ, UPT ;  /* 0x000000ff0500728c */ /* 0x000fc6000bf25270 */
[----:B------:R-:W-:Y:S08]  /*05c0*/  BRA.U !UP0, `(.L_x_3) ;  /* 0x00000001087c7547 */ /* 0x000ff0000b800000 */
[----:B------:R-:W1:Y:S01]  /*05d0*/  LDC.64 R6, c[0x0][0x388] ;  /* 0x0000e200ff067b82 */ /* 0x000e620000000a00 */
[----:B------:R-:W2:Y:S01]  /*05e0*/  LDCU.64 UR6, c[0x0][0x380] ;  /* 0x00007000ff0677ac */ /* 0x000ea20008000a00 */
[----:B------:R-:W-:Y:S01]  /*05f0*/  IMAD.U32 R9, RZ, RZ, UR4 ;  /* 0x00000004ff097e24 */ /* 0x000fe2000f8e00ff */
[C---:B------:R-:W-:Y:S01]  /*0600*/  IADD3 R3, PT, PT, R13.reuse, UR4, RZ ;  /* 0x000000040d037c10 */ /* 0x040fe2000fffe0ff */
[----:B------:R-:W-:Y:S01]  /*0610*/  IMAD.U32 R11, RZ, RZ, UR20 ;  /* 0x00000014ff0b7e24 */ /* 0x000fe2000f8e00ff */
[----:B------:R-:W-:Y:S01]  /*0620*/  IADD3 R10, P0, PT, R13, UR4, RZ ;  /* 0x000000040d0a7c10 */ /* 0x000fe2000ff1e0ff */
[----:B------:R-:W-:Y:S02]  /*0630*/  IMAD R9, R9, UR20, R0 ;  /* 0x0000001409097c24 */ /* 0x000fe4000f8e0200 */
[----:B------:R-:W3:Y:S01]  /*0640*/  LDC.64 R4, c[0x0][0x380] ;  /* 0x0000e000ff047b82 */ /* 0x000ee20000000a00 */
[----:B------:R-:W-:Y:S01]  /*0650*/  MOV R15, UR20 ;  /* 0x00000014000f7c02 */ /* 0x000fe20008000f00 */
[----:B-1----:R-:W-:-:S04]  /*0660*/  IMAD.WIDE R6, R9, 0x4, R6 ;  /* 0x0000000409067825 */ /* 0x002fc800078e0206 */
[----:B------:R-:W-:Y:S02]  /*0670*/  IMAD.U32 R9, RZ, RZ, UR20 ;  /* 0x00000014ff097e24 */ /* 0x000fe4000f8e00ff */
[----:B---3--:R-:W-:Y:S01]  /*0680*/  IMAD.WIDE.U32 R4, R3, 0x4, R4 ;  /* 0x0000000403047825 */ /* 0x008fe200078e0004 */
[----:B------:R-:W-:Y:S02]  /*0690*/  IADD3.X R3, PT, PT, RZ, RZ, RZ, P0, !PT ;  /* 0x000000ffff037210 */ /* 0x000fe400007fe4ff */
[C---:B--2---:R-:W-:Y:S01]  /*06a0*/  LEA R2, P0, R10.reuse, UR6, 0x2 ;  /* 0x000000060a027c11 */ /* 0x044fe2000f8010ff */
[----:B------:R-:W-:Y:S02]  /*06b0*/  IMAD.WIDE R8, R9, 0x4, R6 ;  /* 0x0000000409087825 */ /* 0x000fe400078e0206 */
[----:B0-----:R-:W2:Y:S01]  /*06c0*/  LDG.E R5, desc[UR18][R4.64] ;  /* 0x0000001204057981 */ /* 0x001ea2000c1e1900 */
[----:B------:R-:W-:-:S03]  /*06d0*/  LEA.HI.X R3, R10, UR7, R3, 0x2, P0 ;  /* 0x000000070a037c11 */ /* 0x000fc600080f1403 */
[----:B------:R-:W2:Y:S01]  /*06e0*/  LDG.E R6, desc[UR18][R6.64] ;  /* 0x0000001206067981 */ /* 0x000ea2000c1e1900 */
[----:B------:R-:W-:-:S03]  /*06f0*/  IMAD.WIDE R10, R11, 0x4, R8 ;  /* 0x000000040b0a7825 */ /* 0x000fc600078e0208 */
[----:B------:R-:W3:Y:S04]  /*0700*/  LDG.E R17, desc[UR18][R8.64] ;  /* 0x0000001208117981 */ /* 0x000ee8000c1e1900 */
[----:B------:R-:W3:Y:S01]  /*0710*/  LDG.E R16, desc[UR18][R2.64+0x4] ;  /* 0x0000041202107981 */ /* 0x000ee2000c1e1900 */
[----:B------:R-:W-:-:S03]  /*0720*/  IMAD.WIDE R14, R15, 0x4, R10 ;  /* 0x000000040f0e7825 */ /* 0x000fc600078e020a */
[----:B------:R-:W4:Y:S04]  /*0730*/  LDG.E R19, desc[UR18][R10.64] ;  /* 0x000000120a137981 */ /* 0x000f28000c1e1900 */
[----:B------:R-:W4:Y:S04]  /*0740*/  LDG.E R18, desc[UR18][R2.64+0x8] ;  /* 0x0000081202127981 */ /* 0x000f28000c1e1900 */
[----:B------:R-:W5:Y:S04]  /*0750*/  LDG.E R20, desc[UR18][R2.64+0xc] ;  /* 0x00000c1202147981 */ /* 0x000f68000c1e1900 */
[----:B------:R-:W5:Y:S01]  /*0760*/  LDG.E R14, desc[UR18][R14.64] ;  /* 0x000000120e0e7981 */ /* 0x000f62000c1e1900 */
[----:B------:R-:W-:Y:S01]  /*0770*/  UIADD3 UR4, UPT, UPT, UR4, 0x4, URZ ;  /* 0x0000000404047890 */ /* 0x000fe2000fffe0ff */
[----:B--2---:R-:W-:-:S04]  /*0780*/  IADD3 R5, PT, PT, R6, R5, R12 ;  /* 0x0000000506057210 */ /* 0x004fc80007ffe00c */
[----:B---3--:R-:W-:-:S04]  /*0790*/  IADD3 R5, PT, PT, R17, R16, R5 ;  /* 0x0000001011057210 */ /* 0x008fc80007ffe005 */
[----:B----4-:R-:W-:-:S04]  /*07a0*/  IADD3 R5, PT, PT, R19, R18, R5 ;  /* 0x0000001213057210 */ /* 0x010fc80007ffe005 */
[----:B-----5:R-:W-:-:S07]  /*07b0*/  IADD3 R12, PT, PT, R14, R20, R5 ;  /* 0x000000140e0c7210 */ /* 0x020fce0007ffe005 */
.L_x_3:
[----:B------:R-:W-:Y:S05]  /*07c0*/  BRA.U !UP1, `(.L_x_2) ;  /* 0x0000000109a87547 */ /* 0x000fea000b800000 */
[----:B------:R-:W-:Y:S01]  /*07d0*/  UISETP.NE.AND UP0, UPT, UR5, 0x1, UPT ;  /* 0x000000010500788c */ /* 0x000fe2000bf05270 */
[----:B------:R-:W-:Y:S01]  /*07e0*/  MOV R7, UR4 ;  /* 0x0000000400077c02 */ /* 0x000fe20008000f00 */
[----:B------:R-:W-:Y:S02]  /*07f0*/  ULOP3.LUT UR5, UR20, 0x1, URZ, 0xc0, !UPT ;  /* 0x0000000114057892 */ /* 0x000fe4000f8ec0ff */
[----:B------:R-:W-:Y:S02]  /*0800*/  MOV R15, UR20 ;  /* 0x00000014000f7c02 */ /* 0x000fe40008000f00 */
[----:B------:R-:W-:Y:S01]  /*0810*/  UISETP.NE.U32.AND UP1, UPT, UR5, 0x1, UPT ;  /* 0x000000010500788c */ /* 0x000fe2000bf25070 */
[----:B------:R-:W-:-:S04]  /*0820*/  PLOP3.LUT P1, PT, PT, PT, UP0, 0x80, 0x8 ;  /* 0x000000000008781c */ /* 0x000fc80003f2f008 */
[----:B------:R-:W1:Y:S01]  /*0830*/  @UP0 LDCU.128 UR8, c[0x0][0x380] ;  /* 0x00007000ff0807ac */ /* 0x000e620008000c00 */
[----:B------:R-:W-:Y:S01]  /*0840*/  PLOP3.LUT P0, PT, PT, PT, UP1, 0x80, 0x8 ;  /* 0x000000000008781c */ /* 0x000fe20003f0f018 */
[----:B------:R-:W2:Y:S04]  /*0850*/  @UP0 LDCU.64 UR6, c[0x0][0x380] ;  /* 0x00007000ff0607ac */ /* 0x000ea80008000a00 */
[----:B------:R-:W3:Y:S03]  /*0860*/  @!UP1 LDCU.128 UR12, c[0x0][0x380] ;  /* 0x00007000ff0c97ac */ /* 0x000ee60008000c00 */
[C---:B------:R-:W-:Y:S01]  /*0870*/  @P1 VIADD R3, R13.reuse, UR4 ;  /* 0x000000040d031c36 */ /* 0x040fe20008000000 */
[----:B------:R-:W-:Y:S01]  /*0880*/  @P1 IADD3 R6, P2, PT, R13, UR4, RZ ;  /* 0x000000040d061c10 */ /* 0x000fe2000ff5e0ff */
[----:B------:R-:W-:Y:S01]  /*0890*/  @UP0 UIADD3 UR4, UPT, UPT, UR4, 0x2, URZ ;  /* 0x0000000204040890 */ /* 0x000fe2000fffe0ff */
[----:B-1----:R-:W-:Y:S01]  /*08a0*/  MOV R10, UR8 ;  /* 0x00000008000a7c02 */ /* 0x002fe20008000f00 */
[----:B------:R-:W-:Y:S01]  /*08b0*/  IMAD.U32 R11, RZ, RZ, UR9 ;  /* 0x00000009ff0b7e24 */ /* 0x000fe2000f8e00ff */
[----:B------:R-:W-:Y:S01]  /*08c0*/  MOV R5, UR11 ;  /* 0x0000000b00057c02 */ /* 0x000fe20008000f00 */
[----:B------:R-:W-:-:S02]  /*08d0*/  IMAD.U32 R4, RZ, RZ, UR10 ;  /* 0x0000000aff047e24 */ /* 0x000fc4000f8e00ff */
[----:B------:R-:W-:-:S04]  /*08e0*/  @P1 IMAD.WIDE.U32 R10, R3, 0x4, R10 ;  /* 0x00000004030a1825 */ /* 0x000fc800078e000a */
[----:B------:R-:W-:Y:S02]  /*08f0*/  @P1 IMAD R3, R7, UR20, R0 ;  /* 0x0000001407031c24 */ /* 0x000fe4000f8e0200 */
[----:B------:R-:W-:Y:S01]  /*0900*/  @P1 IMAD.X R7, RZ, RZ, RZ, P2 ;  /* 0x000000ffff071224 */ /* 0x000fe200010e06ff */
[C---:B--2---:R-:W-:Y:S01]  /*0910*/  @P1 LEA R2, P2, R6.reuse, UR6, 0x2 ;  /* 0x0000000606021c11 */ /* 0x044fe2000f8410ff */
[----:B------:R-:W-:Y:S01]  /*0920*/  @P1 IMAD.WIDE R4, R3, 0x4, R4 ;  /* 0x0000000403041825 */ /* 0x000fe200078e0204 */
[----:B------:R-:W-:Y:S01]  /*0930*/  @!P0 IADD3 R17, PT, PT, R13, UR4, RZ ;  /* 0x000000040d118c10 */ /* 0x000fe2000fffe0ff */
[----:B0-----:R-:W2:Y:S01]  /*0940*/  @P1 LDG.E R11, desc[UR18][R10.64] ;  /* 0x000000120a0b1981 */ /* 0x001ea2000c1e1900 */
[----:B------:R-:W-:Y:S01]  /*0950*/  @P1 LEA.HI.X R3, R6, UR7, R7, 0x2, P2 ;  /* 0x0000000706031c11 */ /* 0x000fe200090f1407 */
[----:B------:R-:W-:Y:S01]  /*0960*/  IMAD.U32 R19, RZ, RZ, UR4 ;  /* 0x00000004ff137e24 */ /* 0x000fe2000f8e00ff */
[----:B---3--:R-:W-:Y:S01]  /*0970*/  MOV R6, UR12 ;  /* 0x0000000c00067c02 */ /* 0x008fe20008000f00 */
[----:B------:R-:W-:Y:S01]  /*0980*/  IMAD.U32 R7, RZ, RZ, UR13 ;  /* 0x0000000dff077e24 */ /* 0x000fe2000f8e00ff */
[----:B------:R-:W-:Y:S01]  /*0990*/  MOV R9, UR15 ;  /* 0x0000000f00097c02 */ /* 0x000fe20008000f00 */
[----:B------:R-:W-:Y:S01]  /*09a0*/  @P1 IMAD.WIDE R14, R15, 0x4, R4 ;  /* 0x000000040f0e1825 */ /* 0x000fe200078e0204 */
[----:B------:R-:W3:Y:S03]  /*09b0*/  @P1 LDG.E R2, desc[UR18][R2.64+0x4] ;  /* 0x0000041202021981 */ /* 0x000ee6000c1e1900 */
[----:B------:R-:W-:Y:S01]  /*09c0*/  IMAD.U32 R8, RZ, RZ, UR14 ;  /* 0x0000000eff087e24 */ /* 0x000fe2000f8e00ff */
[----:B------:R-:W2:Y:S01]  /*09d0*/  @P1 LDG.E R4, desc[UR18][R4.64] ;  /* 0x0000001204041981 */ /* 0x000ea2000c1e1900 */
[----:B------:R-:W-:-:S02]  /*09e0*/  @!P0 IMAD R19, R19, UR20, R0 ;  /* 0x0000001413138c24 */ /* 0x000fc4000f8e0200 */
[----:B------:R-:W-:Y:S01]  /*09f0*/  @!P0 IMAD.WIDE.U32 R6, R17, 0x4, R6 ;  /* 0x0000000411068825 */ /* 0x000fe200078e0006 */
[----:B------:R-:W3:Y:S03]  /*0a00*/  @P1 LDG.E R14, desc[UR18][R14.64] ;  /* 0x000000120e0e1981 */ /* 0x000ee6000c1e1900 */
[----:B------:R-:W-:Y:S02]  /*0a10*/  @!P0 IMAD.WIDE R8, R19, 0x4, R8 ;  /* 0x0000000413088825 */ /* 0x000fe400078e0208 */
[----:B------:R-:W4:Y:S04]  /*0a20*/  @!P0 LDG.E R7, desc[UR18][R6.64] ;  /* 0x0000001206078981 */ /* 0x000f28000c1e1900 */
[----:B------:R-:W4:Y:S01]  /*0a30*/  @!P0 LDG.E R8, desc[UR18][R8.64] ;  /* 0x0000001208088981 */ /* 0x000f22000c1e1900 */
[----:B--2---:R-:W-:-:S04]  /*0a40*/  @P1 IADD3 R11, PT, PT, R4, R11, R12 ;  /* 0x0000000b040b1210 */ /* 0x004fc80007ffe00c */
[----:B---3--:R-:W-:-:S04]  /*0a50*/  @P1 IADD3 R12, PT, PT, R14, R2, R11 ;  /* 0x000000020e0c1210 */ /* 0x008fc80007ffe00b */
[----:B----4-:R-:W-:-:S07]  /*0a60*/  @!P0 IADD3 R12, PT, PT, R8, R7, R12 ;  /* 0x00000007080c8210 */ /* 0x010fce0007ffe00c */
.L_x_2:
[----:B------:R-:W1:Y:S01]  /*0a70*/  LDC.64 R2, c[0x0][0x390] ;  /* 0x0000e400ff027b82 */ /* 0x000e620000000a00 */
[----:B------:R-:W-:-:S04]  /*0a80*/  IMAD.IADD R13, R0, 0x1, R13 ;  /* 0x00000001000d7824 */ /* 0x000fc800078e020d */
[----:B-1----:R-:W-:-:S05]  /*0a90*/  IMAD.WIDE R2, R13, 0x4, R2 ;  /* 0x000000040d027825 */ /* 0x002fca00078e0202 */
[----:B0-----:R-:W-:Y:S01]  /*0aa0*/  STG.E desc[UR18][R2.64], R12 ;  /* 0x0000000c02007986 */ /* 0x001fe2000c101912 */
[----:B------:R-:W-:Y:S05]  /*0ab0*/  EXIT ;  /* 0x000000000000794d */ /* 0x000fea0003800000 */
.L_x_4:
[----:B------:R-:W-:-:S00]  /*0ac0*/  BRA `(.L_x_4) ;  /* 0xfffffffc00fc7947 */ /* 0x000fc0000383ffff */
[----:B------:R-:W-:-:S00]  /*0ad0*/  NOP ;  /* 0x0000000000007918 */ /* 0x000fc00000000000 */
        /* <DEDUP_REMOVED lines=10> */
.L_x_5:


//--------------------- .nv.shared.reserved.0     --------------------------
	.section	.nv.shared.reserved.0,"aw",@nobits
	.weak		__nv_reservedSMEM_offset_0_alias
	.size		__nv_reservedSMEM_offset_0_alias, 0, 64
	.other		__nv_reservedSMEM_offset_0_alias,@"STO_CUDA_RESERVED_SHARED STV_DEFAULT"
__nv_reservedSMEM_offset_0_alias:
	.zero		0
	.zero		64


//--------------------- .nv.constant0._Z6matmulPiS_S_i --------------------------
	.section	.nv.constant0._Z6matmulPiS_S_i,"a",@progbits
	.sectionflags	@""
	.align	4
.nv.constant0._Z6matmulPiS_S_i:
	.zero		924


//--------------------- SYMBOLS --------------------------

	.type		.nv.reservedSmem.offset0,@object
	.size		.nv.reservedSmem.offset0,0x4
